	.headerflags	@"EF_CUDA_TEXMODE_UNIFIED EF_CUDA_64BIT_ADDRESS EF_CUDA_ACCELERATORS EF_CUDA_SM90 EF_CUDA_VIRTUAL_SM(EF_CUDA_SM90)"
	.elftype	@"ET_EXEC"


//--------------------- .nv.info                  --------------------------
	.section	.nv.info,"",@"SHT_CUDA_INFO"
	.align	4


	//----- nvinfo : EIATTR_REGCOUNT
	.align		4
        /*0000*/ 	.byte	0x04, 0x2f
        /*0002*/ 	.short	(.L_1 - .L_0)
	.align		4
.L_0:
        /*0004*/ 	.word	index@(triton_poi_fused__softmax_2)
        /*0008*/ 	.word	0x0000001a


	//----- nvinfo : EIATTR_MIN_STACK_SIZE
	.align		4
.L_1:
        /*000c*/ 	.byte	0x04, 0x12
        /*000e*/ 	.short	(.L_3 - .L_2)
	.align		4
.L_2:
        /*0010*/ 	.word	index@(triton_poi_fused__softmax_2)
        /*0014*/ 	.word	0x00000000


	//----- nvinfo : EIATTR_FRAME_SIZE
	.align		4
.L_3:
        /*0018*/ 	.byte	0x04, 0x11
        /*001a*/ 	.short	(.L_5 - .L_4)
	.align		4
.L_4:
        /*001c*/ 	.word	index@(triton_poi_fused__softmax_2)
        /*0020*/ 	.word	0x00000000


	//----- nvinfo : EIATTR_MIN_STACK_SIZE
	.align		4
.L_5:
        /*0024*/ 	.byte	0x04, 0x12
        /*0026*/ 	.short	(.L_7 - .L_6)
	.align		4
.L_6:
        /*0028*/ 	.word	index@(triton_poi_fused__softmax_2)
        /*002c*/ 	.word	0x00000000
.L_7:


//--------------------- .nv.info.triton_poi_fused__softmax_2 --------------------------
	.section	.nv.info.triton_poi_fused__softmax_2,"",@"SHT_CUDA_INFO"
	.sectionflags	@""
	.align	4


	//----- nvinfo : EIATTR_CUDA_API_VERSION
	.align		4
        /*0000*/ 	.byte	0x04, 0x37
        /*0002*/ 	.short	(.L_9 - .L_8)
.L_8:
        /*0004*/ 	.word	0x0000007c


	//----- nvinfo : EIATTR_KPARAM_INFO
	.align		4
.L_9:
        /*0008*/ 	.byte	0x04, 0x17
        /*000a*/ 	.short	(.L_11 - .L_10)
.L_10:
        /*000c*/ 	.word	0x00000000
        /*0010*/ 	.short	0x0002
        /*0012*/ 	.short	0x0010
        /*0014*/ 	.byte	0x00, 0xf0, 0x11, 0x00


	//----- nvinfo : EIATTR_KPARAM_INFO
	.align		4
.L_11:
        /*0018*/ 	.byte	0x04, 0x17
        /*001a*/ 	.short	(.L_13 - .L_12)
.L_12:
        /*001c*/ 	.word	0x00000000
        /*0020*/ 	.short	0x0001
        /*0022*/ 	.short	0x0008
        /*0024*/ 	.byte	0x00, 0xf4, 0x21, 0x00


	//----- nvinfo : EIATTR_KPARAM_INFO
	.align		4
.L_13:
        /*0028*/ 	.byte	0x04, 0x17
        /*002a*/ 	.short	(.L_15 - .L_14)
.L_14:
        /*002c*/ 	.word	0x00000000
        /*0030*/ 	.short	0x0000
        /*0032*/ 	.short	0x0000
        /*0034*/ 	.byte	0x00, 0xf4, 0x21, 0x00


	//----- nvinfo : EIATTR_SPARSE_MMA_MASK
	.align		4
.L_15:
        /*0038*/ 	.byte	0x03, 0x50
        /*003a*/ 	.short	0x0000


	//----- nvinfo : EIATTR_MAXREG_COUNT
	.align		4
        /*003c*/ 	.byte	0x03, 0x1b
        /*003e*/ 	.short	0x00ff


	//----- nvinfo : EIATTR_EXIT_INSTR_OFFSETS
	.align		4
        /*0040*/ 	.byte	0x04, 0x1c
        /*0042*/ 	.short	(.L_17 - .L_16)


	//   ....[0]....
.L_16:
        /*0044*/ 	.word	0x000003a0


	//   ....[1]....
        /*0048*/ 	.word	0x000003c0


	//----- nvinfo : EIATTR_REQNTID
	.align		4
.L_17:
        /*004c*/ 	.byte	0x04, 0x10
        /*004e*/ 	.short	(.L_19 - .L_18)
.L_18:
        /*0050*/ 	.word	0x00000080
        /*0054*/ 	.word	0x00000001
        /*0058*/ 	.word	0x00000001


	//----- nvinfo : EIATTR_CBANK_PARAM_SIZE
	.align		4
.L_19:
        /*005c*/ 	.byte	0x03, 0x19
        /*005e*/ 	.short	0x0014


	//----- nvinfo : EIATTR_PARAM_CBANK
	.align		4
        /*0060*/ 	.byte	0x04, 0x0a
        /*0062*/ 	.short	(.L_21 - .L_20)
	.align		4
.L_20:
        /*0064*/ 	.word	index@(.nv.constant0.triton_poi_fused__softmax_2)
        /*0068*/ 	.short	0x0210
        /*006a*/ 	.short	0x0014


	//----- nvinfo : EIATTR_SW_WAR
	.align		4
.L_21:
        /*006c*/ 	.byte	0x04, 0x36
        /*006e*/ 	.short	(.L_23 - .L_22)
.L_22:
        /*0070*/ 	.word	0x00000008
.L_23:


//--------------------- .nv.callgraph             --------------------------
	.section	.nv.callgraph,"",@"SHT_CUDA_CALLGRAPH"
	.align	4
	.sectionentsize	8
	.align		4
        /*0000*/ 	.word	0x00000000
	.align		4
        /*0004*/ 	.word	0xffffffff
	.align		4
        /*0008*/ 	.word	0x00000000
	.align		4
        /*000c*/ 	.word	0xfffffffe
	.align		4
        /*0010*/ 	.word	0x00000000
	.align		4
        /*0014*/ 	.word	0xfffffffd
	.align		4
        /*0018*/ 	.word	0x00000000
	.align		4
        /*001c*/ 	.word	0xfffffffc


//--------------------- .text.triton_poi_fused__softmax_2 --------------------------
	.section	.text.triton_poi_fused__softmax_2,"ax",@progbits
	.align	128
        .global         triton_poi_fused__softmax_2
        .type           triton_poi_fused__softmax_2,@function
        .size           triton_poi_fused__softmax_2,(.L_x_1 - triton_poi_fused__softmax_2)
        .other          triton_poi_fused__softmax_2,@"STO_CUDA_ENTRY STV_DEFAULT"
triton_poi_fused__softmax_2:
.text.triton_poi_fused__softmax_2:
[----:B------:R-:W0:Y:S02]  /*0000*/  LDC R1, c[0x0][0x28] ;  /* 0x00000a00ff017b82 */ /* 0x000e240000000800 */
[----:B------:R-:W1:Y:S01]  /*0010*/  S2R R0, SR_TID.X ;  /* 0x0000000000007919 */ /* 0x000e620000002100 */
[----:B------:R-:W2:Y:S01]  /*0020*/  LDC.64 R2, c[0x0][0x210] ;  /* 0x00008400ff027b82 */ /* 0x000ea20000000a00 */
[----:B------:R-:W-:Y:S02]  /*0030*/  CS2R R8, SRZ ;  /* 0x0000000000087805 */ /* 0x000fe4000001ff00 */
[----:B------:R-:W-:Y:S01]  /*0040*/  CS2R R6, SRZ ;  /* 0x0000000000067805 */ /* 0x000fe2000001ff00 */
[----:B------:R-:W3:Y:S01]  /*0050*/  S2R R5, SR_CTAID.X ;  /* 0x0000000000057919 */ /* 0x000ee20000002500 */
[----:B------:R-:W-:Y:S01]  /*0060*/  ULDC.64 UR4, c[0x0][0x208] ;  /* 0x0000820000047ab9 */ /* 0x000fe20000000a00 */
[----:B-1----:R-:W-:Y:S02]  /*0070*/  SHF.L.U32 R0, R0, 0x1, RZ ;  /* 0x0000000100007819 */ /* 0x002fe400000006ff */
[----:B---3--:R-:W-:Y:S02]  /*0080*/  SHF.R.S32.HI R4, RZ, 0x17, R5 ;  /* 0x00000017ff047819 */ /* 0x008fe40000011405 */
[----:B------:R-:W-:-:S02]  /*0090*/  LOP3.LUT R0, R0, 0xfe, RZ, 0xc0, !PT ;  /* 0x000000fe00007812 */ /* 0x000fc400078ec0ff */
[----:B------:R-:W-:Y:S02]  /*00a0*/  SGXT R4, R4, 0x1 ;  /* 0x000000010404781a */ /* 0x000fe40000000200 */
[----:B------:R-:W-:-:S04]  /*00b0*/  LEA R5, R5, R0, 0x8 ;  /* 0x0000000005057211 */ /* 0x000fc800078e40ff */
[CC--:B------:R-:W-:Y:S02]  /*00c0*/  LEA.HI R0, R4.reuse, R5.reuse, RZ, 0x4 ;  /* 0x0000000504007211 */ /* 0x0c0fe400078f20ff */
[-C--:B------:R-:W-:Y:S02]  /*00d0*/  LEA.HI R4, R4, R5.reuse, RZ, 0x6 ;  /* 0x0000000504047211 */ /* 0x080fe400078f30ff */
[----:B------:R-:W-:Y:S02]  /*00e0*/  LOP3.LUT R0, R0, 0xfffffff0, RZ, 0xc0, !PT ;  /* 0xfffffff000007812 */ /* 0x000fe400078ec0ff */
[----:B------:R-:W-:Y:S02]  /*00f0*/  LOP3.LUT R4, R4, 0xffffffc0, RZ, 0xc0, !PT ;  /* 0xffffffc004047812 */ /* 0x000fe400078ec0ff */
[----:B------:R-:W-:Y:S02]  /*0100*/  ISETP.GE.AND P4, PT, R5, 0x100, PT ;  /* 0x000001000500780c */ /* 0x000fe40003f86270 */
[----:B------:R-:W-:-:S04]  /*0110*/  IADD3 R13, R4, R5, -R0 ;  /* 0x00000005040d7210 */ /* 0x000fc80007ffe800 */
[----:B------:R-:W-:Y:S01]  /*0120*/  IADD3 R17, R13, 0x10, RZ ;  /* 0x000000100d117810 */ /* 0x000fe20007ffe0ff */
[----:B--2---:R-:W-:Y:S01]  /*0130*/  IMAD.WIDE R14, R13, 0x4, R2 ;  /* 0x000000040d0e7825 */ /* 0x004fe200078e0202 */
[----:B------:R-:W-:-:S03]  /*0140*/  IADD3 R19, R13, 0x20, RZ ;  /* 0x000000200d137810 */ /* 0x000fc60007ffe0ff */
[--C-:B------:R-:W-:Y:S01]  /*0150*/  IMAD.WIDE R16, R17, 0x4, R2.reuse ;  /* 0x0000000411107825 */ /* 0x100fe200078e0202 */
[----:B------:R-:W-:Y:S02]  /*0160*/  CS2R R10, SRZ ;  /* 0x00000000000a7805 */ /* 0x000fe4000001ff00 */
[----:B------:R-:W-:Y:S01]  /*0170*/  IADD3 R21, R13, 0x30, RZ ;  /* 0x000000300d157810 */ /* 0x000fe20007ffe0ff */
[----:B------:R1:W2:Y:S01]  /*0180*/  @!P4 LDG.E.EL.64 R8, desc[UR4][R14.64] ;  /* 0x000000040e08c981 */ /* 0x0002a2000c2e1b00 */
[--C-:B------:R-:W-:Y:S01]  /*0190*/  IMAD.WIDE R18, R19, 0x4, R2.reuse ;  /* 0x0000000413127825 */ /* 0x100fe200078e0202 */
[----:B------:R-:W-:Y:S02]  /*01a0*/  CS2R R12, SRZ ;  /* 0x00000000000c7805 */ /* 0x000fe4000001ff00 */
[----:B------:R-:W2:Y:S01]  /*01b0*/  @!P4 LDG.E.EL.64 R6, desc[UR4][R16.64] ;  /* 0x000000041006c981 */ /* 0x000ea2000c2e1b00 */
[----:B------:R-:W-:-:S03]  /*01c0*/  IMAD.WIDE R20, R21, 0x4, R2 ;  /* 0x0000000415147825 */ /* 0x000fc600078e0202 */
[----:B------:R-:W3:Y:S04]  /*01d0*/  @!P4 LDG.E.EL.64 R10, desc[UR4][R18.64] ;  /* 0x00000004120ac981 */ /* 0x000ee8000c2e1b00 */
[----:B------:R-:W4:Y:S01]  /*01e0*/  @!P4 LDG.E.EL.64 R12, desc[UR4][R20.64] ;  /* 0x00000004140cc981 */ /* 0x000f22000c2e1b00 */
[----:B-1----:R-:W-:Y:S01]  /*01f0*/  CS2R R14, SRZ ;  /* 0x00000000000e7805 */ /* 0x002fe2000001ff00 */
[----:B------:R-:W-:-:S05]  /*0200*/  IMAD.WIDE R2, R5, 0x4, R2 ;  /* 0x0000000405027825 */ /* 0x000fca00078e0202 */
[----:B------:R1:W5:Y:S02]  /*0210*/  @!P4 LDG.E.64 R14, desc[UR4][R2.64] ;  /* 0x00000004020ec981 */ /* 0x000364000c1e1b00 */
[----:B-1----:R-:W1:Y:S02]  /*0220*/  LDC.64 R2, c[0x0][0x218] ;  /* 0x00008600ff027b82 */ /* 0x002e640000000a00 */
[----:B-1----:R-:W-:-:S04]  /*0230*/  IMAD.WIDE R2, R5, 0x4, R2 ;  /* 0x0000000405027825 */ /* 0x002fc800078e0202 */
[----:B--2---:R-:W-:Y:S01]  /*0240*/  FADD R0, R7, R9 ;  /* 0x0000000907007221 */ /* 0x004fe20000000000 */
[----:B------:R-:W-:-:S03]  /*0250*/  FADD R23, R6, R8 ;  /* 0x0000000806177221 */ /* 0x000fc60000000000 */
[----:B---3--:R-:W-:Y:S01]  /*0260*/  FADD R0, R0, R11 ;  /* 0x0000000b00007221 */ /* 0x008fe20000000000 */
[----:B------:R-:W-:-:S03]  /*0270*/  FADD R23, R23, R10 ;  /* 0x0000000a17177221 */ /* 0x000fc60000000000 */
[----:B----4-:R-:W-:Y:S01]  /*0280*/  FADD R0, R0, R13 ;  /* 0x0000000d00007221 */ /* 0x010fe20000000000 */
[----:B------:R-:W-:-:S04]  /*0290*/  FADD R12, R23, R12 ;  /* 0x0000000c170c7221 */ /* 0x000fc80000000000 */
[----:B------:R-:W-:Y:S02]  /*02a0*/  FSETP.GT.AND P1, PT, |R0|, 8.50705917302346158658e+37, PT ;  /* 0x7e8000000000780b */ /* 0x000fe40003f24200 */
[----:B------:R-:W-:Y:S02]  /*02b0*/  FSETP.GT.AND P0, PT, |R12|, 8.50705917302346158658e+37, PT ;  /* 0x7e8000000c00780b */ /* 0x000fe40003f04200 */
[----:B------:R-:W-:Y:S02]  /*02c0*/  FSETP.GEU.AND P3, PT, |R0|, 1.175494350822287508e-38, PT ;  /* 0x008000000000780b */ /* 0x000fe40003f6e200 */
[----:B------:R-:W-:-:S07]  /*02d0*/  FSETP.GEU.AND P2, PT, |R12|, 1.175494350822287508e-38, PT ;  /* 0x008000000c00780b */ /* 0x000fce0003f4e200 */
[----:B------:R-:W-:Y:S01]  /*02e0*/  @P1 FMUL R0, R0, 0.25 ;  /* 0x3e80000000001820 */ /* 0x000fe20000400000 */
[----:B-----5:R-:W-:Y:S01]  /*02f0*/  @P1 FMUL R15, R15, 0.25 ;  /* 0x3e8000000f0f1820 */ /* 0x020fe20000400000 */
[----:B------:R-:W-:Y:S01]  /*0300*/  @P0 FMUL R12, R12, 0.25 ;  /* 0x3e8000000c0c0820 */ /* 0x000fe20000400000 */
[----:B------:R-:W-:Y:S01]  /*0310*/  @P0 FMUL R14, R14, 0.25 ;  /* 0x3e8000000e0e0820 */ /* 0x000fe20000400000 */
[----:B------:R-:W-:Y:S01]  /*0320*/  @!P3 FMUL R0, R0, 16777216 ;  /* 0x4b8000000000b820 */ /* 0x000fe20000400000 */
[----:B------:R-:W-:Y:S01]  /*0330*/  @!P3 FMUL R15, R15, 16777216 ;  /* 0x4b8000000f0fb820 */ /* 0x000fe20000400000 */
[----:B------:R-:W-:Y:S01]  /*0340*/  @!P2 FMUL R12, R12, 16777216 ;  /* 0x4b8000000c0ca820 */ /* 0x000fe20000400000 */
[----:B------:R-:W-:-:S03]  /*0350*/  @!P2 FMUL R14, R14, 16777216 ;  /* 0x4b8000000e0ea820 */ /* 0x000fc60000400000 */
[----:B------:R-:W1:Y:S08]  /*0360*/  MUFU.RCP R7, R12 ;  /* 0x0000000c00077308 */ /* 0x000e700000001000 */
[----:B------:R-:W2:Y:S01]  /*0370*/  MUFU.RCP R0, R0 ;  /* 0x0000000000007308 */ /* 0x000ea20000001000 */
[----:B-1----:R-:W-:Y:S01]  /*0380*/  FMUL R14, R7, R14 ;  /* 0x0000000e070e7220 */ /* 0x002fe20000400000 */
[----:B--2---:R-:W-:Y:S01]  /*0390*/  FMUL R15, R0, R15 ;  /* 0x0000000f000f7220 */ /* 0x004fe20000400000 */
[----:B------:R-:W-:Y:S06]  /*03a0*/  @P4 EXIT ;  /* 0x000000000000494d */ /* 0x000fec0003800000 */
[----:B------:R-:W-:Y:S01]  /*03b0*/  STG.E.64 desc[UR4][R2.64], R14 ;  /* 0x0000000e02007986 */ /* 0x000fe2000c101b04 */
[----:B------:R-:W-:Y:S05]  /*03c0*/  EXIT ;  /* 0x000000000000794d */ /* 0x000fea0003800000 */
.L_x_0:
[----:B------:R-:W-:-:S00]  /*03d0*/  BRA `(.L_x_0) ;  /* 0xfffffffc00fc7947 */ /* 0x000fc0000383ffff */
[----:B------:R-:W-:-:S00]  /*03e0*/  NOP ;  /* 0x0000000000007918 */ /* 0x000fc00000000000 */
        /* <DEDUP_REMOVED lines=9> */
.L_x_1:


//--------------------- .nv.constant0.triton_poi_fused__softmax_2 --------------------------
	.section	.nv.constant0.triton_poi_fused__softmax_2,"a",@progbits
	.sectionflags	@""
	.align	4
.nv.constant0.triton_poi_fused__softmax_2:
	.zero		548
